//
// Generated by NVIDIA NVVM Compiler
//
// Compiler Build ID: CL-36424714
// Cuda compilation tools, release 13.0, V13.0.88
// Based on NVVM 20.0.0
//

.version 9.0
.target sm_100
.address_size 64

	// .globl	_ZN11cudaprocess12bezier_curve15PrepareBinomialEPNS0_11BezierCurveE

.visible .entry _ZN11cudaprocess12bezier_curve15PrepareBinomialEPNS0_11BezierCurveE(
	.param .u64 .ptr .align 1 _ZN11cudaprocess12bezier_curve15PrepareBinomialEPNS0_11BezierCurveE_param_0
)
{
	.reg .pred 	%p<2>;
	.reg .b32 	%r<10>;
	.reg .b32 	%f<32>;
	.reg .b64 	%rd<10>;
	.reg .b64 	%fd<28>;

	ld.param.u64 	%rd7, [_ZN11cudaprocess12bezier_curve15PrepareBinomialEPNS0_11BezierCurveE_param_0];
	cvta.to.global.u64 	%rd9, %rd7;
	mov.b32 	%r4, 1065353216;
	st.global.u32 	[%rd9], %r4;
	mov.b32 	%r5, 1086324736;
	st.global.u32 	[%rd9+4], %r5;
	mov.b32 	%r6, 1097859072;
	st.global.u32 	[%rd9+8], %r6;
	mov.b32 	%r7, 1101004800;
	st.global.u32 	[%rd9+12], %r7;
	st.global.u32 	[%rd9+16], %r6;
	st.global.u32 	[%rd9+20], %r5;
	st.global.u32 	[%rd9+24], %r4;
	add.s64 	%rd8, %rd9, 308;
	mov.b32 	%r9, 0;
	mov.f64 	%fd27, 0d0000000000000000;
$L__BB0_1:
	div.rn.f64 	%fd4, %fd27, 0d403E000000000000;
	mov.f64 	%fd5, 0d3FF0000000000000;
	sub.f64 	%fd6, %fd5, %fd4;
	cvt.rn.f32.f64 	%f1, %fd4;
	cvt.rn.f32.f64 	%f2, %fd6;
	cvt.f64.f32 	%fd7, %f1;
	mul.f64 	%fd8, %fd4, %fd7;
	cvt.rn.f32.f64 	%f3, %fd8;
	cvt.f64.f32 	%fd9, %f2;
	mul.f64 	%fd10, %fd6, %fd9;
	cvt.rn.f32.f64 	%f4, %fd10;
	cvt.f64.f32 	%fd11, %f3;
	mul.f64 	%fd12, %fd4, %fd11;
	cvt.rn.f32.f64 	%f5, %fd12;
	cvt.f64.f32 	%fd13, %f4;
	mul.f64 	%fd14, %fd6, %fd13;
	cvt.rn.f32.f64 	%f6, %fd14;
	cvt.f64.f32 	%fd15, %f5;
	mul.f64 	%fd16, %fd4, %fd15;
	cvt.rn.f32.f64 	%f7, %fd16;
	cvt.f64.f32 	%fd17, %f6;
	mul.f64 	%fd18, %fd6, %fd17;
	cvt.rn.f32.f64 	%f8, %fd18;
	cvt.f64.f32 	%fd19, %f7;
	mul.f64 	%fd20, %fd4, %fd19;
	cvt.rn.f32.f64 	%f9, %fd20;
	cvt.f64.f32 	%fd21, %f8;
	mul.f64 	%fd22, %fd6, %fd21;
	cvt.rn.f32.f64 	%f10, %fd22;
	cvt.f64.f32 	%fd23, %f9;
	mul.f64 	%fd24, %fd4, %fd23;
	cvt.rn.f32.f64 	%f11, %fd24;
	cvt.f64.f32 	%fd25, %f10;
	mul.f64 	%fd26, %fd6, %fd25;
	cvt.rn.f32.f64 	%f12, %fd26;
	st.global.f32 	[%rd9+28], %f12;
	mul.f32 	%f13, %f1, 0f40C00000;
	mul.f32 	%f14, %f13, %f10;
	add.s64 	%rd5, %rd9, 32;
	st.global.f32 	[%rd9+32], %f14;
	mul.f32 	%f15, %f3, 0f41700000;
	mul.f32 	%f16, %f15, %f8;
	st.global.f32 	[%rd9+36], %f16;
	mul.f32 	%f17, %f5, 0f41A00000;
	mul.f32 	%f18, %f17, %f6;
	st.global.f32 	[%rd9+40], %f18;
	mul.f32 	%f19, %f7, 0f41700000;
	mul.f32 	%f20, %f19, %f4;
	st.global.f32 	[%rd9+44], %f20;
	mul.f32 	%f21, %f9, 0f40C00000;
	mul.f32 	%f22, %f21, %f2;
	st.global.f32 	[%rd9+48], %f22;
	st.global.f32 	[%rd9+52], %f11;
	mul.f32 	%f23, %f10, 0f40C00000;
	st.global.f32 	[%rd8+-24], %f23;
	mul.f32 	%f24, %f1, 0f41F00000;
	mul.f32 	%f25, %f24, %f8;
	st.global.f32 	[%rd8+-20], %f25;
	mul.f32 	%f26, %f3, 0f42700000;
	mul.f32 	%f27, %f26, %f6;
	st.global.f32 	[%rd8+-16], %f27;
	mul.f32 	%f28, %f5, 0f42700000;
	mul.f32 	%f29, %f28, %f4;
	st.global.f32 	[%rd8+-12], %f29;
	mul.f32 	%f30, %f7, 0f41F00000;
	mul.f32 	%f31, %f30, %f2;
	st.global.f32 	[%rd8+-8], %f31;
	st.global.f32 	[%rd8+-4], %f21;
	mov.b32 	%r8, 0;
	st.global.u32 	[%rd8], %r8;
	add.f64 	%fd27, %fd27, 0d3FF0000000000000;
	add.s32 	%r9, %r9, 1;
	add.s64 	%rd8, %rd8, 28;
	setp.ne.s32 	%p1, %r9, 31;
	mov.u64 	%rd9, %rd5;
	@%p1 bra 	$L__BB0_1;
	ret;

}


// ===== COMPILED SASS (sm_100) =====

	.target	sm_100

	.elftype	@"ET_EXEC"


//--------------------- .note.nv.tkinfo           --------------------------
	.section	.note.nv.tkinfo,"",@"SHT_NOTE"
	.sectionflags	@"SHF_NOTE_NV_TKINFO"
	.tkinfo
        /*0018*/ 	.word	0x00000002
        /*0030*/ 	.string	""
        /*0030*/ 	.string	"ptxas"
        /*0030*/ 	.string	"Cuda compilation tools, release 13.0, V13.0.88"
        /*0030*/ 	.string	"Build cuda_13.0.r13.0/compiler.36424714_0"
        /*0030*/ 	.string	"-arch sm_100 -m 64 "



//--------------------- .note.nv.cuinfo           --------------------------
	.section	.note.nv.cuinfo,"",@"SHT_NOTE"
	.sectionflags	@"SHF_NOTE_NV_CUINFO"
        /*0018*/ 	.short	0x0002
        /*001a*/ 	.short	0x0064
        /*001c*/ 	.short	0x0082
	.zero		2


//--------------------- .nv.info                  --------------------------
	.section	.nv.info,"",@"SHT_CUDA_INFO"
	.align	4


	//----- nvinfo : EIATTR_REGCOUNT
	.align		4
        /*0000*/ 	.byte	0x04, 0x2f
        /*0002*/ 	.short	(.L_1 - .L_0)
	.align		4
.L_0:
        /*0004*/ 	.word	index@(_ZN11cudaprocess12bezier_curve15PrepareBinomialEPNS0_11BezierCurveE)
        /*0008*/ 	.word	0x00000020


	//----- nvinfo : EIATTR_FRAME_SIZE
	.align		4
.L_1:
        /*000c*/ 	.byte	0x04, 0x11
        /*000e*/ 	.short	(.L_3 - .L_2)
	.align		4
.L_2:
        /*0010*/ 	.word	index@($__internal_0_$__cuda_sm20_div_rn_f64_full)
        /*0014*/ 	.word	0x00000000


	//----- nvinfo : EIATTR_FRAME_SIZE
	.align		4
.L_3:
        /*0018*/ 	.byte	0x04, 0x11
        /*001a*/ 	.short	(.L_5 - .L_4)
	.align		4
.L_4:
        /*001c*/ 	.word	index@(_ZN11cudaprocess12bezier_curve15PrepareBinomialEPNS0_11BezierCurveE)
        /*0020*/ 	.word	0x00000000


	//----- nvinfo : EIATTR_MIN_STACK_SIZE
	.align		4
.L_5:
        /*0024*/ 	.byte	0x04, 0x12
        /*0026*/ 	.short	(.L_7 - .L_6)
	.align		4
.L_6:
        /*0028*/ 	.word	index@(_ZN11cudaprocess12bezier_curve15PrepareBinomialEPNS0_11BezierCurveE)
        /*002c*/ 	.word	0x00000000
.L_7:


//--------------------- .nv.compat                --------------------------
	.section	.nv.compat,"",@"SHT_CUDA_COMPAT_INFO"
	.align	4
        /*0000*/ 	.byte	0x02, 0x09, 0x00, 0x00, 0x02, 0x02, 0x01, 0x00, 0x02, 0x05, 0x05, 0x00, 0x03, 0x07, 0x01, 0x01
        /*0010*/ 	.byte	0x02, 0x03, 0x00, 0x00, 0x02, 0x06, 0x01, 0x00, 0x04, 0x0b, 0x08, 0x00, 0x01, 0x00, 0x00, 0x00
        /*0020*/ 	.byte	0x00, 0x00, 0x00, 0x00


//--------------------- .nv.info._ZN11cudaprocess12bezier_curve15PrepareBinomialEPNS0_11BezierCurveE --------------------------
	.section	.nv.info._ZN11cudaprocess12bezier_curve15PrepareBinomialEPNS0_11BezierCurveE,"",@"SHT_CUDA_INFO"
	.sectionflags	@""
	.align	4


	//----- nvinfo : EIATTR_CUDA_API_VERSION
	.align		4
        /*0000*/ 	.byte	0x04, 0x37
        /*0002*/ 	.short	(.L_9 - .L_8)
.L_8:
        /*0004*/ 	.word	0x00000082


	//----- nvinfo : EIATTR_KPARAM_INFO
	.align		4
.L_9:
        /*0008*/ 	.byte	0x04, 0x17
        /*000a*/ 	.short	(.L_11 - .L_10)
.L_10:
        /*000c*/ 	.word	0x00000000
        /*0010*/ 	.short	0x0000
        /*0012*/ 	.short	0x0000
        /*0014*/ 	.byte	0x00, 0xf5, 0x21, 0x00


	//----- nvinfo : EIATTR_SPARSE_MMA_MASK
	.align		4
.L_11:
        /*0018*/ 	.byte	0x03, 0x50
        /*001a*/ 	.short	0x0000


	//----- nvinfo : EIATTR_MAXREG_COUNT
	.align		4
        /*001c*/ 	.byte	0x03, 0x1b
        /*001e*/ 	.short	0x00ff


	//----- nvinfo : EIATTR_MERCURY_ISA_VERSION
	.align		4
        /*0020*/ 	.byte	0x03, 0x5f
        /*0022*/ 	.short	0x0101


	//----- nvinfo : EIATTR_VRC_CTA_INIT_COUNT
	.align		4
        /*0024*/ 	.byte	0x02, 0x4a
	.zero		1
	.zero		1


	//----- nvinfo : EIATTR_EXIT_INSTR_OFFSETS
	.align		4
        /*0028*/ 	.byte	0x04, 0x1c
        /*002a*/ 	.short	(.L_13 - .L_12)


	//   ....[0]....
.L_12:
        /*002c*/ 	.word	0x000007c0


	//----- nvinfo : EIATTR_CRS_STACK_SIZE
	.align		4
.L_13:
        /*0030*/ 	.byte	0x04, 0x1e
        /*0032*/ 	.short	(.L_15 - .L_14)
.L_14:
        /*0034*/ 	.word	0x00000000


	//----- nvinfo : EIATTR_CBANK_PARAM_SIZE
	.align		4
.L_15:
        /*0038*/ 	.byte	0x03, 0x19
        /*003a*/ 	.short	0x0008


	//----- nvinfo : EIATTR_PARAM_CBANK
	.align		4
        /*003c*/ 	.byte	0x04, 0x0a
        /*003e*/ 	.short	(.L_17 - .L_16)
	.align		4
.L_16:
        /*0040*/ 	.word	index@(.nv.constant0._ZN11cudaprocess12bezier_curve15PrepareBinomialEPNS0_11BezierCurveE)
        /*0044*/ 	.short	0x0380
        /*0046*/ 	.short	0x0008


	//----- nvinfo : EIATTR_SW_WAR
	.align		4
.L_17:
        /*0048*/ 	.byte	0x04, 0x36
        /*004a*/ 	.short	(.L_19 - .L_18)
.L_18:
        /*004c*/ 	.word	0x00000008
.L_19:


//--------------------- .nv.callgraph             --------------------------
	.section	.nv.callgraph,"",@"SHT_CUDA_CALLGRAPH"
	.align	4
	.sectionentsize	8
	.align		4
        /*0000*/ 	.word	0x00000000
	.align		4
        /*0004*/ 	.word	0xffffffff
	.align		4
        /*0008*/ 	.word	0x00000000
	.align		4
        /*000c*/ 	.word	0xfffffffe
	.align		4
        /*0010*/ 	.word	0x00000000
	.align		4
        /*0014*/ 	.word	0xfffffffd
	.align		4
        /*0018*/ 	.word	0x00000000
	.align		4
        /*001c*/ 	.word	0xfffffffc


//--------------------- .text._ZN11cudaprocess12bezier_curve15PrepareBinomialEPNS0_11BezierCurveE --------------------------
	.section	.text._ZN11cudaprocess12bezier_curve15PrepareBinomialEPNS0_11BezierCurveE,"ax",@progbits
	.align	128
        .global         _ZN11cudaprocess12bezier_curve15PrepareBinomialEPNS0_11BezierCurveE
        .type           _ZN11cudaprocess12bezier_curve15PrepareBinomialEPNS0_11BezierCurveE,@function
        .size           _ZN11cudaprocess12bezier_curve15PrepareBinomialEPNS0_11BezierCurveE,(.L_x_6 - _ZN11cudaprocess12bezier_curve15PrepareBinomialEPNS0_11BezierCurveE)
        .other          _ZN11cudaprocess12bezier_curve15PrepareBinomialEPNS0_11BezierCurveE,@"STO_CUDA_ENTRY STV_DEFAULT"
_ZN11cudaprocess12bezier_curve15PrepareBinomialEPNS0_11BezierCurveE:
.text._ZN11cudaprocess12bezier_curve15PrepareBinomialEPNS0_11BezierCurveE:
[----:B------:R-:W-:Y:S08]  /*0000*/  LDC R1, c[0x0][0x37c] ;  /* 0x0000df00ff017b82 */ /* 0x000ff00000000800 */
[----:B------:R-:W0:Y:S01]  /*0010*/  LDC.64 R2, c[0x0][0x380] ;  /* 0x0000e000ff027b82 */ /* 0x000e220000000a00 */
[----:B------:R-:W0:Y:S01]  /*0020*/  LDCU.64 UR6, c[0x0][0x358] ;  /* 0x00006b00ff0677ac */ /* 0x000e220008000a00 */
[----:B------:R-:W-:-:S02]  /*0030*/  HFMA2 R15, -RZ, RZ, 2.8125, 0 ;  /* 0x41a00000ff0f7431 */ /* 0x000fc400000001ff */
[----:B------:R-:W-:Y:S01]  /*0040*/  IMAD.MOV.U32 R7, RZ, RZ, 0x40c00000 ;  /* 0x40c00000ff077424 */ /* 0x000fe200078e00ff */
[----:B------:R-:W-:Y:S01]  /*0050*/  CS2R R8, SRZ ;  /* 0x0000000000087805 */ /* 0x000fe2000001ff00 */
[----:B------:R-:W1:Y:S01]  /*0060*/  LDCU.64 UR4, c[0x0][0x380] ;  /* 0x00007000ff0477ac */ /* 0x000e620008000a00 */
[----:B------:R-:W-:Y:S01]  /*0070*/  IMAD.MOV.U32 R5, RZ, RZ, 0x3f800000 ;  /* 0x3f800000ff057424 */ /* 0x000fe200078e00ff */
[----:B------:R-:W2:Y:S01]  /*0080*/  LDC R13, c[0x0][0x384] ;  /* 0x0000e100ff0d7b82 */ /* 0x000ea20000000800 */
[----:B------:R-:W3:Y:S01]  /*0090*/  LDCU UR8, c[0x0][0x380] ;  /* 0x00007000ff0877ac */ /* 0x000ee20008000800 */
[----:B------:R-:W-:Y:S01]  /*00a0*/  IMAD.MOV.U32 R11, RZ, RZ, 0x41700000 ;  /* 0x41700000ff0b7424 */ /* 0x000fe200078e00ff */
[----:B-1----:R-:W-:Y:S01]  /*00b0*/  UIADD3 UR4, UP0, UPT, UR4, 0x134, URZ ;  /* 0x0000013404047890 */ /* 0x002fe2000ff1e0ff */
[----:B0-----:R-:W-:Y:S03]  /*00c0*/  STG.E desc[UR6][R2.64+0x4], R7 ;  /* 0x0000040702007986 */ /* 0x001fe6000c101906 */
[----:B------:R-:W-:Y:S01]  /*00d0*/  UIADD3.X UR5, UPT, UPT, URZ, UR5, URZ, UP0, !UPT ;  /* 0x00000005ff057290 */ /* 0x000fe200087fe4ff */
[----:B------:R-:W-:Y:S01]  /*00e0*/  STG.E desc[UR6][R2.64+0x14], R7 ;  /* 0x0000140702007986 */ /* 0x000fe2000c101906 */
[----:B---3--:R-:W-:Y:S01]  /*00f0*/  IMAD.U32 R0, RZ, RZ, UR8 ;  /* 0x00000008ff007e24 */ /* 0x008fe2000f8e00ff */
[----:B------:R-:W-:Y:S01]  /*0100*/  MOV R10, UR4 ;  /* 0x00000004000a7c02 */ /* 0x000fe20008000f00 */
[----:B------:R-:W-:Y:S01]  /*0110*/  UMOV UR4, URZ ;  /* 0x000000ff00047c82 */ /* 0x000fe20008000000 */
[----:B------:R-:W-:Y:S04]  /*0120*/  STG.E desc[UR6][R2.64+0xc], R15 ;  /* 0x00000c0f02007986 */ /* 0x000fe8000c101906 */
[----:B------:R-:W-:Y:S04]  /*0130*/  STG.E desc[UR6][R2.64], R5 ;  /* 0x0000000502007986 */ /* 0x000fe8000c101906 */
[----:B------:R-:W-:Y:S04]  /*0140*/  STG.E desc[UR6][R2.64+0x18], R5 ;  /* 0x0000180502007986 */ /* 0x000fe8000c101906 */
[----:B------:R-:W-:Y:S04]  /*0150*/  STG.E desc[UR6][R2.64+0x8], R11 ;  /* 0x0000080b02007986 */ /* 0x000fe8000c101906 */
[----:B------:R0:W-:Y:S02]  /*0160*/  STG.E desc[UR6][R2.64+0x10], R11 ;  /* 0x0000100b02007986 */ /* 0x0001e4000c101906 */
[----:B0-2---:R-:W-:-:S07]  /*0170*/  IMAD.U32 R11, RZ, RZ, UR5 ;  /* 0x00000005ff0b7e24 */ /* 0x005fce000f8e00ff */
.L_x_1:
[----:B-1----:R-:W0:Y:S01]  /*0180*/  MUFU.RCP64H R3, 30 ;  /* 0x403e000000037908 */ /* 0x002e220000001800 */
[----:B------:R-:W-:Y:S01]  /*0190*/  IMAD.MOV.U32 R6, RZ, RZ, 0x0 ;  /* 0x00000000ff067424 */ /* 0x000fe200078e00ff */
[----:B------:R-:W-:Y:S01]  /*01a0*/  MOV R7, 0x403e0000 ;  /* 0x403e000000077802 */ /* 0x000fe20000000f00 */
[----:B------:R-:W-:Y:S01]  /*01b0*/  IMAD.MOV.U32 R2, RZ, RZ, 0x1 ;  /* 0x00000001ff027424 */ /* 0x000fe200078e00ff */
[----:B------:R-:W-:-:S05]  /*01c0*/  FSETP.GEU.AND P1, PT, |R9|, 6.5827683646048100446e-37, PT ;  /* 0x036000000900780b */ /* 0x000fca0003f2e200 */
[----:B0-----:R-:W-:-:S08]  /*01d0*/  DFMA R4, R2, -R6, 1 ;  /* 0x3ff000000204742b */ /* 0x001fd00000000806 */
[----:B------:R-:W-:-:S08]  /*01e0*/  DFMA R4, R4, R4, R4 ;  /* 0x000000040404722b */ /* 0x000fd00000000004 */
[----:B------:R-:W-:-:S08]  /*01f0*/  DFMA R4, R2, R4, R2 ;  /* 0x000000040204722b */ /* 0x000fd00000000002 */
[----:B------:R-:W-:-:S08]  /*0200*/  DFMA R2, R4, -R6, 1 ;  /* 0x3ff000000402742b */ /* 0x000fd00000000806 */
[----:B------:R-:W-:-:S08]  /*0210*/  DFMA R2, R4, R2, R4 ;  /* 0x000000020402722b */ /* 0x000fd00000000004 */
[----:B------:R-:W-:-:S08]  /*0220*/  DMUL R4, R2, R8 ;  /* 0x0000000802047228 */ /* 0x000fd00000000000 */
[----:B------:R-:W-:-:S08]  /*0230*/  DFMA R6, R4, -30, R8 ;  /* 0xc03e00000406782b */ /* 0x000fd00000000008 */
[----:B------:R-:W-:Y:S01]  /*0240*/  DFMA R2, R2, R6, R4 ;  /* 0x000000060202722b */ /* 0x000fe20000000004 */
[----:B------:R-:W-:Y:S01]  /*0250*/  IMAD.MOV.U32 R6, RZ, RZ, R0 ;  /* 0x000000ffff067224 */ /* 0x000fe200078e0000 */
[----:B------:R-:W-:Y:S01]  /*0260*/  MOV R7, R13 ;  /* 0x0000000d00077202 */ /* 0x000fe20000000f00 */
[----:B------:R-:W-:-:S07]  /*0270*/  IMAD.MOV.U32 R5, RZ, RZ, R11 ;  /* 0x000000ffff057224 */ /* 0x000fce00078e000b */
[----:B------:R-:W-:-:S05]  /*0280*/  FFMA R4, RZ, 2.96875, R3 ;  /* 0x403e0000ff047823 */ /* 0x000fca0000000003 */
[----:B------:R-:W-:Y:S01]  /*0290*/  FSETP.GT.AND P0, PT, |R4|, 1.469367938527859385e-39, PT ;  /* 0x001000000400780b */ /* 0x000fe20003f04200 */
[----:B------:R-:W-:-:S12]  /*02a0*/  IMAD.MOV.U32 R4, RZ, RZ, R10 ;  /* 0x000000ffff047224 */ /* 0x000fd800078e000a */
[----:B------:R-:W-:Y:S05]  /*02b0*/  @P0 BRA P1, `(.L_x_0) ;  /* 0x0000000000180947 */ /* 0x000fea0000800000 */
[----:B------:R-:W-:Y:S01]  /*02c0*/  MOV R12, R8 ;  /* 0x00000008000c7202 */ /* 0x000fe20000000f00 */
[----:B------:R-:W-:Y:S01]  /*02d0*/  IMAD.MOV.U32 R13, RZ, RZ, R9 ;  /* 0x000000ffff0d7224 */ /* 0x000fe200078e0009 */
[----:B------:R-:W-:-:S07]  /*02e0*/  MOV R0, 0x300 ;  /* 0x0000030000007802 */ /* 0x000fce0000000f00 */
[----:B------:R-:W-:Y:S05]  /*02f0*/  CALL.REL.NOINC `($__internal_0_$__cuda_sm20_div_rn_f64_full) ;  /* 0x0000000400347944 */ /* 0x000fea0003c00000 */
[----:B------:R-:W-:Y:S01]  /*0300*/  IMAD.MOV.U32 R2, RZ, RZ, R14 ;  /* 0x000000ffff027224 */ /* 0x000fe200078e000e */
[----:B------:R-:W-:-:S07]  /*0310*/  MOV R3, R15 ;  /* 0x0000000f00037202 */ /* 0x000fce0000000f00 */
.L_x_0:
[----:B------:R-:W-:Y:S01]  /*0320*/  DADD R10, -R2, 1 ;  /* 0x3ff00000020a7429 */ /* 0x000fe20000000100 */
[----:B------:R-:W0:Y:S01]  /*0330*/  F2F.F32.F64 R24, R2 ;  /* 0x0000000200187310 */ /* 0x000e220000301000 */
[----:B------:R-:W-:Y:S01]  /*0340*/  UIADD3 UR4, UPT, UPT, UR4, 0x1, URZ ;  /* 0x0000000104047890 */ /* 0x000fe2000fffe0ff */
[----:B------:R-:W-:-:S03]  /*0350*/  DADD R8, R8, 1 ;  /* 0x3ff0000008087429 */ /* 0x000fc60000000000 */
[----:B------:R-:W-:-:S03]  /*0360*/  UISETP.NE.AND UP0, UPT, UR4, 0x1f, UPT ;  /* 0x0000001f0400788c */ /* 0x000fc6000bf05270 */
[----:B------:R-:W1:Y:S08]  /*0370*/  F2F.F32.F64 R20, R10 ;  /* 0x0000000a00147310 */ /* 0x000e700000301000 */
[----:B0-----:R-:W0:Y:S08]  /*0380*/  F2F.F64.F32 R12, R24 ;  /* 0x00000018000c7310 */ /* 0x001e300000201800 */
[----:B-1----:R-:W1:Y:S01]  /*0390*/  F2F.F64.F32 R16, R20 ;  /* 0x0000001400107310 */ /* 0x002e620000201800 */
[----:B0-----:R-:W-:-:S07]  /*03a0*/  DMUL R14, R12, R2 ;  /* 0x000000020c0e7228 */ /* 0x001fce0000000000 */
[----:B------:R-:W0:Y:S01]  /*03b0*/  F2F.F32.F64 R19, R14 ;  /* 0x0000000e00137310 */ /* 0x000e220000301000 */
[----:B-1----:R-:W-:-:S07]  /*03c0*/  DMUL R16, R10, R16 ;  /* 0x000000100a107228 */ /* 0x002fce0000000000 */
        /* <DEDUP_REMOVED lines=10> */
[----:B------:R0:W2:Y:S01]  /*0470*/  F2F.F32.F64 R0, R28 ;  /* 0x0000001c00007310 */ /* 0x0000a20000301000 */
[----:B-1----:R-:W-:-:S07]  /*0480*/  DMUL R16, R10, R12 ;  /* 0x0000000c0a107228 */ /* 0x002fce0000000000 */
[----:B------:R-:W1:Y:S01]  /*0490*/  F2F.F32.F64 R23, R16 ;  /* 0x0000001000177310 */ /* 0x000e620000301000 */
[----:B0-----:R-:W-:-:S07]  /*04a0*/  FMUL R29, R19, 60 ;  /* 0x42700000131d7820 */ /* 0x001fce0000400000 */
[----:B--2---:R-:W0:Y:S08]  /*04b0*/  F2F.F64.F32 R14, R0 ;  /* 0x00000000000e7310 */ /* 0x004e300000201800 */
[----:B-1----:R-:W1:Y:S01]  /*04c0*/  F2F.F64.F32 R12, R23 ;  /* 0x00000017000c7310 */ /* 0x002e620000201800 */
[----:B0-----:R-:W-:Y:S02]  /*04d0*/  DMUL R14, R14, R2 ;  /* 0x000000020e0e7228 */ /* 0x001fe40000000000 */
[----:B-1----:R-:W-:-:S08]  /*04e0*/  DMUL R26, R10, R12 ;  /* 0x0000000c0a1a7228 */ /* 0x002fd00000000000 */
[----:B------:R0:W1:Y:S08]  /*04f0*/  F2F.F32.F64 R14, R14 ;  /* 0x0000000e000e7310 */ /* 0x0000700000301000 */
[----:B------:R2:W3:Y:S01]  /*0500*/  F2F.F32.F64 R26, R26 ;  /* 0x0000001a001a7310 */ /* 0x0004e20000301000 */
[----:B0-----:R-:W-:-:S07]  /*0510*/  FMUL R15, R24, 6 ;  /* 0x40c00000180f7820 */ /* 0x001fce0000400000 */
[----:B-1----:R-:W0:Y:S01]  /*0520*/  F2F.F64.F32 R12, R14 ;  /* 0x0000000e000c7310 */ /* 0x002e220000201800 */
[----:B--2---:R-:W-:Y:S01]  /*0530*/  FMUL R27, R0, 30 ;  /* 0x41f00000001b7820 */ /* 0x004fe20000400000 */
[----:B---3--:R-:W-:-:S06]  /*0540*/  FMUL R15, R26, R15 ;  /* 0x0000000f1a0f7220 */ /* 0x008fcc0000400000 */
[----:B------:R-:W1:Y:S01]  /*0550*/  F2F.F64.F32 R16, R26 ;  /* 0x0000001a00107310 */ /* 0x000e620000201800 */
[----:B------:R-:W-:Y:S01]  /*0560*/  STG.E desc[UR6][R6.64+0x20], R15 ;  /* 0x0000200f06007986 */ /* 0x000fe2000c101906 */
[----:B0-----:R-:W-:Y:S01]  /*0570*/  DMUL R12, R12, R2 ;  /* 0x000000020c0c7228 */ /* 0x001fe20000000000 */
[C---:B------:R-:W-:Y:S01]  /*0580*/  FMUL R3, R21.reuse, 20 ;  /* 0x41a0000015037820 */ /* 0x040fe20000400000 */
[----:B------:R-:W-:Y:S01]  /*0590*/  FMUL R21, R21, 60 ;  /* 0x4270000015157820 */ /* 0x000fe20000400000 */
[----:B------:R-:W-:Y:S01]  /*05a0*/  FMUL R2, R19, 15 ;  /* 0x4170000013027820 */ /* 0x000fe20000400000 */
[----:B------:R-:W-:Y:S01]  /*05b0*/  FMUL R19, R0, 15 ;  /* 0x4170000000137820 */ /* 0x000fe20000400000 */
[C---:B------:R-:W-:Y:S01]  /*05c0*/  FMUL R25, R22.reuse, R3 ;  /* 0x0000000316197220 */ /* 0x040fe20000400000 */
[----:B------:R-:W-:Y:S01]  /*05d0*/  FMUL R3, R22, R29 ;  /* 0x0000001d16037220 */ /* 0x000fe20000400000 */
[----:B-1----:R-:W-:Y:S01]  /*05e0*/  DMUL R16, R10, R16 ;  /* 0x000000100a107228 */ /* 0x002fe20000000000 */
[----:B------:R-:W-:-:S02]  /*05f0*/  FMUL R29, R18, R21 ;  /* 0x00000015121d7220 */ /* 0x000fc40000400000 */
[----:B------:R-:W0:Y:S01]  /*0600*/  F2F.F32.F64 R13, R12 ;  /* 0x0000000c000d7310 */ /* 0x000e220000301000 */
[----:B------:R-:W-:Y:S01]  /*0610*/  FMUL R21, R14, 6 ;  /* 0x40c000000e157820 */ /* 0x000fe20000400000 */
[----:B------:R-:W-:Y:S01]  /*0620*/  FMUL R10, R24, 30 ;  /* 0x41f00000180a7820 */ /* 0x000fe20000400000 */
[----:B------:R1:W-:Y:S01]  /*0630*/  STG.E desc[UR6][R6.64+0x28], R25 ;  /* 0x0000281906007986 */ /* 0x0003e2000c101906 */
[C---:B------:R-:W-:Y:S01]  /*0640*/  FMUL R11, R23.reuse, R2 ;  /* 0x00000002170b7220 */ /* 0x040fe20000400000 */
[----:B------:R-:W-:Y:S01]  /*0650*/  FMUL R19, R18, R19 ;  /* 0x0000001312137220 */ /* 0x000fe20000400000 */
[----:B------:R-:W-:Y:S01]  /*0660*/  FMUL R2, R20, R27 ;  /* 0x0000001b14027220 */ /* 0x000fe20000400000 */
[----:B------:R-:W-:Y:S01]  /*0670*/  FMUL R23, R23, R10 ;  /* 0x0000000a17177220 */ /* 0x000fe20000400000 */
[----:B------:R-:W2:Y:S01]  /*0680*/  F2F.F32.F64 R17, R16 ;  /* 0x0000001000117310 */ /* 0x000ea20000301000 */
[----:B------:R-:W-:Y:S01]  /*0690*/  FMUL R27, R26, 6 ;  /* 0x40c000001a1b7820 */ /* 0x000fe20000400000 */
[----:B------:R3:W-:Y:S01]  /*06a0*/  STG.E desc[UR6][R6.64+0x24], R11 ;  /* 0x0000240b06007986 */ /* 0x0007e2000c101906 */
[----:B------:R-:W-:-:S02]  /*06b0*/  IADD3 R0, P0, PT, R6, 0x20, RZ ;  /* 0x0000002006007810 */ /* 0x000fc40007f1e0ff */
[----:B------:R-:W-:Y:S01]  /*06c0*/  IADD3 R10, P1, PT, R4, 0x1c, RZ ;  /* 0x0000001c040a7810 */ /* 0x000fe20007f3e0ff */
[----:B------:R-:W-:Y:S01]  /*06d0*/  STG.E desc[UR6][R6.64+0x2c], R19 ;  /* 0x00002c1306007986 */ /* 0x000fe2000c101906 */
[----:B-1----:R-:W-:-:S03]  /*06e0*/  FMUL R25, R20, R21 ;  /* 0x0000001514197220 */ /* 0x002fc60000400000 */
[----:B0-----:R0:W-:Y:S04]  /*06f0*/  STG.E desc[UR6][R6.64+0x34], R13 ;  /* 0x0000340d06007986 */ /* 0x0011e8000c101906 */
[----:B------:R1:W-:Y:S01]  /*0700*/  STG.E desc[UR6][R6.64+0x30], R25 ;  /* 0x0000301906007986 */ /* 0x0003e2000c101906 */
[----:B---3--:R-:W-:-:S03]  /*0710*/  IMAD.X R11, RZ, RZ, R5, P1 ;  /* 0x000000ffff0b7224 */ /* 0x008fc600008e0605 */
[----:B--2---:R1:W-:Y:S04]  /*0720*/  STG.E desc[UR6][R6.64+0x1c], R17 ;  /* 0x00001c1106007986 */ /* 0x0043e8000c101906 */
[----:B------:R1:W-:Y:S01]  /*0730*/  STG.E desc[UR6][R4.64+-0x18], R27 ;  /* 0xffffe81b04007986 */ /* 0x0003e2000c101906 */
[----:B0-----:R-:W-:-:S03]  /*0740*/  IMAD.X R13, RZ, RZ, R7, P0 ;  /* 0x000000ffff0d7224 */ /* 0x001fc600000e0607 */
[----:B------:R1:W-:Y:S04]  /*0750*/  STG.E desc[UR6][R4.64+-0x14], R23 ;  /* 0xffffec1704007986 */ /* 0x0003e8000c101906 */
[----:B------:R1:W-:Y:S04]  /*0760*/  STG.E desc[UR6][R4.64+-0x10], R3 ;  /* 0xfffff00304007986 */ /* 0x0003e8000c101906 */
[----:B------:R1:W-:Y:S04]  /*0770*/  STG.E desc[UR6][R4.64+-0xc], R29 ;  /* 0xfffff41d04007986 */ /* 0x0003e8000c101906 */
[----:B------:R1:W-:Y:S04]  /*0780*/  STG.E desc[UR6][R4.64+-0x8], R2 ;  /* 0xfffff80204007986 */ /* 0x0003e8000c101906 */
[----:B------:R1:W-:Y:S04]  /*0790*/  STG.E desc[UR6][R4.64+-0x4], R21 ;  /* 0xfffffc1504007986 */ /* 0x0003e8000c101906 */
[----:B------:R1:W-:Y:S01]  /*07a0*/  STG.E desc[UR6][R4.64], RZ ;  /* 0x000000ff04007986 */ /* 0x0003e2000c101906 */
[----:B------:R-:W-:Y:S05]  /*07b0*/  BRA.U UP0, `(.L_x_1) ;  /* 0xfffffff900707547 */ /* 0x000fea000b83ffff */
[----:B------:R-:W-:Y:S05]  /*07c0*/  EXIT ;  /* 0x000000000000794d */ /* 0x000fea0003800000 */
        .weak           $__internal_0_$__cuda_sm20_div_rn_f64_full
        .type           $__internal_0_$__cuda_sm20_div_rn_f64_full,@function
        .size           $__internal_0_$__cuda_sm20_div_rn_f64_full,(.L_x_6 - $__internal_0_$__cuda_sm20_div_rn_f64_full)
$__internal_0_$__cuda_sm20_div_rn_f64_full:
[----:B------:R-:W-:Y:S01]  /*07d0*/  IMAD.MOV.U32 R3, RZ, RZ, 0x3ffe0000 ;  /* 0x3ffe0000ff037424 */ /* 0x000fe200078e00ff */
[----:B------:R-:W-:Y:S01]  /*07e0*/  MOV R2, 0x0 ;  /* 0x0000000000027802 */ /* 0x000fe20000000f00 */
[----:B------:R-:W-:Y:S01]  /*07f0*/  IMAD.MOV.U32 R10, RZ, RZ, 0x1 ;  /* 0x00000001ff0a7424 */ /* 0x000fe200078e00ff */
[----:B------:R-:W-:Y:S01]  /*0800*/  FSETP.GEU.AND P1, PT, |R13|, 1.469367938527859385e-39, PT ;  /* 0x001000000d00780b */ /* 0x000fe20003f2e200 */
[----:B------:R-:W0:Y:S01]  /*0810*/  MUFU.RCP64H R11, R3 ;  /* 0x00000003000b7308 */ /* 0x000e220000001800 */
[----:B------:R-:W-:-:S05]  /*0820*/  IMAD.MOV.U32 R23, RZ, RZ, 0x40300000 ;  /* 0x40300000ff177424 */ /* 0x000fca00078e00ff */
[----:B------:R-:W-:Y:S01]  /*0830*/  IADD3 R25, PT, PT, R23, -0x1, RZ ;  /* 0xffffffff17197810 */ /* 0x000fe20007ffe0ff */
[----:B0-----:R-:W-:-:S08]  /*0840*/  DFMA R14, R10, -R2, 1 ;  /* 0x3ff000000a0e742b */ /* 0x001fd00000000802 */
[----:B------:R-:W-:Y:S01]  /*0850*/  DFMA R16, R14, R14, R14 ;  /* 0x0000000e0e10722b */ /* 0x000fe2000000000e */
[----:B------:R-:W-:Y:S02]  /*0860*/  LOP3.LUT R14, R13, 0x7ff00000, RZ, 0xc0, !PT ;  /* 0x7ff000000d0e7812 */ /* 0x000fe400078ec0ff */
[----:B------:R-:W-:Y:S02]  /*0870*/  MOV R15, 0x1ca00000 ;  /* 0x1ca00000000f7802 */ /* 0x000fe40000000f00 */
[----:B------:R-:W-:-:S03]  /*0880*/  ISETP.GE.U32.AND P0, PT, R14, 0x40300000, PT ;  /* 0x403000000e00780c */ /* 0x000fc60003f06070 */
[----:B------:R-:W-:Y:S01]  /*0890*/  DFMA R18, R10, R16, R10 ;  /* 0x000000100a12722b */ /* 0x000fe2000000000a */
[----:B------:R-:W-:Y:S01]  /*08a0*/  MOV R22, R14 ;  /* 0x0000000e00167202 */ /* 0x000fe20000000f00 */
[----:B------:R-:W-:Y:S01]  /*08b0*/  IMAD.MOV.U32 R10, RZ, RZ, R12 ;  /* 0x000000ffff0a7224 */ /* 0x000fe200078e000c */
[----:B------:R-:W-:-:S04]  /*08c0*/  SEL R15, R15, 0x63400000, !P0 ;  /* 0x634000000f0f7807 */ /* 0x000fc80004000000 */
[C-C-:B------:R-:W-:Y:S01]  /*08d0*/  @!P1 LOP3.LUT R16, R15.reuse, 0x80000000, R13.reuse, 0xf8, !PT ;  /* 0x800000000f109812 */ /* 0x140fe200078ef80d */
[----:B------:R-:W-:Y:S01]  /*08e0*/  DFMA R20, R18, -R2, 1 ;  /* 0x3ff000001214742b */ /* 0x000fe20000000802 */
[----:B------:R-:W-:Y:S02]  /*08f0*/  LOP3.LUT R11, R15, 0x800fffff, R13, 0xf8, !PT ;  /* 0x800fffff0f0b7812 */ /* 0x000fe400078ef80d */
[----:B------:R-:W-:Y:S01]  /*0900*/  @!P1 LOP3.LUT R17, R16, 0x100000, RZ, 0xfc, !PT ;  /* 0x0010000010119812 */ /* 0x000fe200078efcff */
[----:B------:R-:W-:-:S06]  /*0910*/  @!P1 IMAD.MOV.U32 R16, RZ, RZ, RZ ;  /* 0x000000ffff109224 */ /* 0x000fcc00078e00ff */
[----:B------:R-:W-:Y:S02]  /*0920*/  @!P1 DFMA R10, R10, 2, -R16 ;  /* 0x400000000a0a982b */ /* 0x000fe40000000810 */
[----:B------:R-:W-:-:S08]  /*0930*/  DFMA R16, R18, R20, R18 ;  /* 0x000000141210722b */ /* 0x000fd00000000012 */
[----:B------:R-:W-:Y:S01]  /*0940*/  @!P1 LOP3.LUT R22, R11, 0x7ff00000, RZ, 0xc0, !PT ;  /* 0x7ff000000b169812 */ /* 0x000fe200078ec0ff */
[----:B------:R-:W-:-:S04]  /*0950*/  DMUL R18, R16, R10 ;  /* 0x0000000a10127228 */ /* 0x000fc80000000000 */
[----:B------:R-:W-:-:S04]  /*0960*/  VIADD R24, R22, 0xffffffff ;  /* 0xffffffff16187836 */ /* 0x000fc80000000000 */
[----:B------:R-:W-:Y:S01]  /*0970*/  DFMA R20, R18, -R2, R10 ;  /* 0x800000021214722b */ /* 0x000fe2000000000a */
[----:B------:R-:W-:-:S04]  /*0980*/  ISETP.GT.U32.AND P0, PT, R24, 0x7feffffe, PT ;  /* 0x7feffffe1800780c */ /* 0x000fc80003f04070 */
[----:B------:R-:W-:-:S03]  /*0990*/  ISETP.GT.U32.OR P0, PT, R25, 0x7feffffe, P0 ;  /* 0x7feffffe1900780c */ /* 0x000fc60000704470 */
[----:B------:R-:W-:-:S10]  /*09a0*/  DFMA R16, R16, R20, R18 ;  /* 0x000000141010722b */ /* 0x000fd40000000012 */
[----:B------:R-:W-:Y:S05]  /*09b0*/  @P0 BRA `(.L_x_2) ;  /* 0x0000000000680947 */ /* 0x000fea0003800000 */
[----:B------:R-:W-:Y:S02]  /*09c0*/  IMAD.MOV.U32 R13, RZ, RZ, 0x40300000 ;  /* 0x40300000ff0d7424 */ /* 0x000fe400078e00ff */
[----:B------:R-:W-:-:S03]  /*09d0*/  IMAD.MOV.U32 R18, RZ, RZ, RZ ;  /* 0x000000ffff127224 */ /* 0x000fc600078e00ff */
[----:B------:R-:W-:-:S04]  /*09e0*/  VIADDMNMX R14, R14, -R13, 0xb9600000, !PT ;  /* 0xb96000000e0e7446 */ /* 0x000fc8000780090d */
[----:B------:R-:W-:-:S05]  /*09f0*/  VIMNMX R12, PT, PT, R14, 0x46a00000, PT ;  /* 0x46a000000e0c7848 */ /* 0x000fca0003fe0100 */
[----:B------:R-:W-:-:S05]  /*0a00*/  IMAD.IADD R12, R12, 0x1, -R15 ;  /* 0x000000010c0c7824 */ /* 0x000fca00078e0a0f */
[----:B------:R-:W-:-:S06]  /*0a10*/  IADD3 R19, PT, PT, R12, 0x7fe00000, RZ ;  /* 0x7fe000000c137810 */ /* 0x000fcc0007ffe0ff */
[----:B------:R-:W-:-:S10]  /*0a20*/  DMUL R14, R16, R18 ;  /* 0x00000012100e7228 */ /* 0x000fd40000000000 */
[----:B------:R-:W-:-:S13]  /*0a30*/  FSETP.GTU.AND P0, PT, |R15|, 1.469367938527859385e-39, PT ;  /* 0x001000000f00780b */ /* 0x000fda0003f0c200 */
[----:B------:R-:W-:Y:S05]  /*0a40*/  @P0 BRA `(.L_x_3) ;  /* 0x0000000000880947 */ /* 0x000fea0003800000 */
[----:B------:R-:W-:Y:S01]  /*0a50*/  DFMA R2, R16, -R2, R10 ;  /* 0x800000021002722b */ /* 0x000fe2000000000a */
[----:B------:R-:W-:-:S09]  /*0a60*/  IMAD.MOV.U32 R18, RZ, RZ, RZ ;  /* 0x000000ffff127224 */ /* 0x000fd200078e00ff */
[C---:B------:R-:W-:Y:S02]  /*0a70*/  FSETP.NEU.AND P0, PT, R3.reuse, RZ, PT ;  /* 0x000000ff0300720b */ /* 0x040fe40003f0d000 */
[----:B------:R-:W-:-:S04]  /*0a80*/  LOP3.LUT R2, R3, 0x403e0000, RZ, 0x3c, !PT ;  /* 0x403e000003027812 */ /* 0x000fc800078e3cff */
[----:B------:R-:W-:-:S04]  /*0a90*/  LOP3.LUT R11, R2, 0x80000000, RZ, 0xc0, !PT ;  /* 0x80000000020b7812 */ /* 0x000fc800078ec0ff */
[----:B------:R-:W-:-:S03]  /*0aa0*/  LOP3.LUT R19, R11, R19, RZ, 0xfc, !PT ;  /* 0x000000130b137212 */ /* 0x000fc600078efcff */
[----:B------:R-:W-:Y:S05]  /*0ab0*/  @!P0 BRA `(.L_x_3) ;  /* 0x00000000006c8947 */ /* 0x000fea0003800000 */
[----:B------:R-:W-:Y:S01]  /*0ac0*/  IADD3 R3, PT, PT, -R12, RZ, RZ ;  /* 0x000000ff0c037210 */ /* 0x000fe20007ffe1ff */
[----:B------:R-:W-:-:S06]  /*0ad0*/  IMAD.MOV.U32 R2, RZ, RZ, RZ ;  /* 0x000000ffff027224 */ /* 0x000fcc00078e00ff */
[----:B------:R-:W-:Y:S02]  /*0ae0*/  DFMA R2, R14, -R2, R16 ;  /* 0x800000020e02722b */ /* 0x000fe40000000010 */
[----:B------:R-:W-:-:S04]  /*0af0*/  DMUL.RP R16, R16, R18 ;  /* 0x0000001210107228 */ /* 0x000fc80000008000 */
[----:B------:R-:W-:-:S04]  /*0b00*/  IADD3 R2, PT, PT, -R12, -0x43300000, RZ ;  /* 0xbcd000000c027810 */ /* 0x000fc80007ffe1ff */
[----:B------:R-:W-:Y:S02]  /*0b10*/  FSETP.NEU.AND P0, PT, |R3|, R2, PT ;  /* 0x000000020300720b */ /* 0x000fe40003f0d200 */
[----:B------:R-:W-:Y:S02]  /*0b20*/  LOP3.LUT R11, R17, R11, RZ, 0x3c, !PT ;  /* 0x0000000b110b7212 */ /* 0x000fe400078e3cff */
[----:B------:R-:W-:Y:S02]  /*0b30*/  FSEL R14, R16, R14, !P0 ;  /* 0x0000000e100e7208 */ /* 0x000fe40004000000 */
[----:B------:R-:W-:Y:S01]  /*0b40*/  FSEL R15, R11, R15, !P0 ;  /* 0x0000000f0b0f7208 */ /* 0x000fe20004000000 */
[----:B------:R-:W-:Y:S06]  /*0b50*/  BRA `(.L_x_3) ;  /* 0x0000000000447947 */ /* 0x000fec0003800000 */
.L_x_2:
[----:B------:R-:W-:-:S14]  /*0b60*/  DSETP.NAN.AND P0, PT, R12, R12, PT ;  /* 0x0000000c0c00722a */ /* 0x000fdc0003f08000 */
[----:B------:R-:W-:Y:S05]  /*0b70*/  @P0 BRA `(.L_x_4) ;  /* 0x0000000000340947 */ /* 0x000fea0003800000 */
[----:B------:R-:W-:Y:S01]  /*0b80*/  ISETP.NE.AND P0, PT, R22, R23, PT ;  /* 0x000000171600720c */ /* 0x000fe20003f05270 */
[----:B------:R-:W-:Y:S01]  /*0b90*/  IMAD.MOV.U32 R14, RZ, RZ, 0x0 ;  /* 0x00000000ff0e7424 */ /* 0x000fe200078e00ff */
[----:B------:R-:W-:-:S11]  /*0ba0*/  MOV R15, 0xfff80000 ;  /* 0xfff80000000f7802 */ /* 0x000fd60000000f00 */
[----:B------:R-:W-:Y:S05]  /*0bb0*/  @!P0 BRA `(.L_x_3) ;  /* 0x00000000002c8947 */ /* 0x000fea0003800000 */
[----:B------:R-:W-:Y:S02]  /*0bc0*/  ISETP.NE.AND P0, PT, R22, 0x7ff00000, PT ;  /* 0x7ff000001600780c */ /* 0x000fe40003f05270 */
[----:B------:R-:W-:Y:S02]  /*0bd0*/  LOP3.LUT R12, R13, 0x403e0000, RZ, 0x3c, !PT ;  /* 0x403e00000d0c7812 */ /* 0x000fe400078e3cff */
[----:B------:R-:W-:Y:S02]  /*0be0*/  ISETP.EQ.OR P0, PT, R23, RZ, !P0 ;  /* 0x000000ff1700720c */ /* 0x000fe40004702670 */
[----:B------:R-:W-:-:S11]  /*0bf0*/  LOP3.LUT R15, R12, 0x80000000, RZ, 0xc0, !PT ;  /* 0x800000000c0f7812 */ /* 0x000fd600078ec0ff */
[----:B------:R-:W-:Y:S01]  /*0c00*/  @P0 LOP3.LUT R2, R15, 0x7ff00000, RZ, 0xfc, !PT ;  /* 0x7ff000000f020812 */ /* 0x000fe200078efcff */
[----:B------:R-:W-:Y:S01]  /*0c10*/  @!P0 IMAD.MOV.U32 R14, RZ, RZ, RZ ;  /* 0x000000ffff0e8224 */ /* 0x000fe200078e00ff */
[----:B------:R-:W-:-:S03]  /*0c20*/  @P0 MOV R14, RZ ;  /* 0x000000ff000e0202 */ /* 0x000fc60000000f00 */
[----:B------:R-:W-:Y:S01]  /*0c30*/  @P0 IMAD.MOV.U32 R15, RZ, RZ, R2 ;  /* 0x000000ffff0f0224 */ /* 0x000fe200078e0002 */
[----:B------:R-:W-:Y:S06]  /*0c40*/  BRA `(.L_x_3) ;  /* 0x0000000000087947 */ /* 0x000fec0003800000 */
.L_x_4:
[----:B------:R-:W-:Y:S02]  /*0c50*/  LOP3.LUT R15, R13, 0x80000, RZ, 0xfc, !PT ;  /* 0x000800000d0f7812 */ /* 0x000fe400078efcff */
[----:B------:R-:W-:-:S07]  /*0c60*/  MOV R14, R12 ;  /* 0x0000000c000e7202 */ /* 0x000fce0000000f00 */
.L_x_3:
[----:B------:R-:W-:Y:S01]  /*0c70*/  IMAD.MOV.U32 R2, RZ, RZ, R0 ;  /* 0x000000ffff027224 */ /* 0x000fe200078e0000 */
[----:B------:R-:W-:-:S04]  /*0c80*/  MOV R3, 0x0 ;  /* 0x0000000000037802 */ /* 0x000fc80000000f00 */
[----:B------:R-:W-:Y:S05]  /*0c90*/  RET.REL.NODEC R2 `(_ZN11cudaprocess12bezier_curve15PrepareBinomialEPNS0_11BezierCurveE) ;  /* 0xfffffff002d87950 */ /* 0x000fea0003c3ffff */
.L_x_5:
[----:B------:R-:W-:-:S00]  /*0ca0*/  BRA `(.L_x_5) ;  /* 0xfffffffc00fc7947 */ /* 0x000fc0000383ffff */
[----:B------:R-:W-:-:S00]  /*0cb0*/  NOP ;  /* 0x0000000000007918 */ /* 0x000fc00000000000 */
        /* <DEDUP_REMOVED lines=12> */
.L_x_6:


//--------------------- .nv.shared.reserved.0     --------------------------
	.section	.nv.shared.reserved.0,"aw",@nobits
	.weak		__nv_reservedSMEM_offset_0_alias
	.size		__nv_reservedSMEM_offset_0_alias, 0, 64
	.other		__nv_reservedSMEM_offset_0_alias,@"STO_CUDA_RESERVED_SHARED STV_DEFAULT"
__nv_reservedSMEM_offset_0_alias:
	.zero		0
	.zero		64


//--------------------- .nv.constant0._ZN11cudaprocess12bezier_curve15PrepareBinomialEPNS0_11BezierCurveE --------------------------
	.section	.nv.constant0._ZN11cudaprocess12bezier_curve15PrepareBinomialEPNS0_11BezierCurveE,"a",@progbits
	.sectionflags	@""
	.align	4
.nv.constant0._ZN11cudaprocess12bezier_curve15PrepareBinomialEPNS0_11BezierCurveE:
	.zero		904


//--------------------- SYMBOLS --------------------------

	.type		.nv.reservedSmem.offset0,@object
	.size		.nv.reservedSmem.offset0,0x4
